.version 6.5
.target sm_30
.address_size 64

.visible .entry abs(
	.param .u64 input,
	.param .u64 output
)
{
	.reg .u64 	    in_addr;
    .reg .u64 	    out_addr;
    .reg .s32 	    temp1;
    .reg .s32 	    temp2;

	ld.param.u64 	in_addr, [input];
    ld.param.u64 	out_addr, [output];

    ld.s32          temp1, [in_addr];
	abs.s32		    temp2, temp1;
    st.s32          [out_addr], temp2;
	ret;
}


// ===== COMPILED SASS (sm_100) =====

	.target	sm_100

	.elftype	@"ET_EXEC"


//--------------------- .note.nv.tkinfo           --------------------------
	.section	.note.nv.tkinfo,"",@"SHT_NOTE"
	.sectionflags	@"SHF_NOTE_NV_TKINFO"
	.tkinfo
        /*0018*/ 	.word	0x00000002
        /*0030*/ 	.string	""
        /*0030*/ 	.string	"ptxas"
        /*0030*/ 	.string	"Cuda compilation tools, release 13.0, V13.0.88"
        /*0030*/ 	.string	"Build cuda_13.0.r13.0/compiler.36424714_0"
        /*0030*/ 	.string	"-arch sm_100 "



//--------------------- .note.nv.cuinfo           --------------------------
	.section	.note.nv.cuinfo,"",@"SHT_NOTE"
	.sectionflags	@"SHF_NOTE_NV_CUINFO"
        /*0018*/ 	.short	0x0002
        /*001a*/ 	.short	0x001e
        /*001c*/ 	.short	0x0082
	.zero		2


//--------------------- .nv.info                  --------------------------
	.section	.nv.info,"",@"SHT_CUDA_INFO"
	.align	4


	//----- nvinfo : EIATTR_REGCOUNT
	.align		4
        /*0000*/ 	.byte	0x04, 0x2f
        /*0002*/ 	.short	(.L_1 - .L_0)
	.align		4
.L_0:
        /*0004*/ 	.word	index@(abs)
        /*0008*/ 	.word	0x0000000a


	//----- nvinfo : EIATTR_FRAME_SIZE
	.align		4
.L_1:
        /*000c*/ 	.byte	0x04, 0x11
        /*000e*/ 	.short	(.L_3 - .L_2)
	.align		4
.L_2:
        /*0010*/ 	.word	index@(abs)
        /*0014*/ 	.word	0x00000000


	//----- nvinfo : EIATTR_MIN_STACK_SIZE
	.align		4
.L_3:
        /*0018*/ 	.byte	0x04, 0x12
        /*001a*/ 	.short	(.L_5 - .L_4)
	.align		4
.L_4:
        /*001c*/ 	.word	index@(abs)
        /*0020*/ 	.word	0x00000000
.L_5:


//--------------------- .nv.compat                --------------------------
	.section	.nv.compat,"",@"SHT_CUDA_COMPAT_INFO"
	.align	4
        /*0000*/ 	.byte	0x02, 0x09, 0x00, 0x00, 0x02, 0x02, 0x01, 0x00, 0x02, 0x05, 0x05, 0x00, 0x03, 0x07, 0x01, 0x01
        /*0010*/ 	.byte	0x02, 0x03, 0x00, 0x00, 0x02, 0x06, 0x01, 0x00, 0x04, 0x0b, 0x08, 0x00, 0x09, 0x00, 0x00, 0x00
        /*0020*/ 	.byte	0x00, 0x00, 0x00, 0x00


//--------------------- .nv.info.abs              --------------------------
	.section	.nv.info.abs,"",@"SHT_CUDA_INFO"
	.sectionflags	@""
	.align	4


	//----- nvinfo : EIATTR_CUDA_API_VERSION
	.align		4
        /*0000*/ 	.byte	0x04, 0x37
        /*0002*/ 	.short	(.L_7 - .L_6)
.L_6:
        /*0004*/ 	.word	0x00000082


	//----- nvinfo : EIATTR_KPARAM_INFO
	.align		4
.L_7:
        /*0008*/ 	.byte	0x04, 0x17
        /*000a*/ 	.short	(.L_9 - .L_8)
.L_8:
        /*000c*/ 	.word	0x00000000
        /*0010*/ 	.short	0x0001
        /*0012*/ 	.short	0x0008
        /*0014*/ 	.byte	0x00, 0xf0, 0x21, 0x00


	//----- nvinfo : EIATTR_KPARAM_INFO
	.align		4
.L_9:
        /*0018*/ 	.byte	0x04, 0x17
        /*001a*/ 	.short	(.L_11 - .L_10)
.L_10:
        /*001c*/ 	.word	0x00000000
        /*0020*/ 	.short	0x0000
        /*0022*/ 	.short	0x0000
        /*0024*/ 	.byte	0x00, 0xf0, 0x21, 0x00


	//----- nvinfo : EIATTR_SPARSE_MMA_MASK
	.align		4
.L_11:
        /*0028*/ 	.byte	0x03, 0x50
        /*002a*/ 	.short	0x0000


	//----- nvinfo : EIATTR_MAXREG_COUNT
	.align		4
        /*002c*/ 	.byte	0x03, 0x1b
        /*002e*/ 	.short	0x00ff


	//----- nvinfo : EIATTR_MERCURY_ISA_VERSION
	.align		4
        /*0030*/ 	.byte	0x03, 0x5f
        /*0032*/ 	.short	0x0101


	//----- nvinfo : EIATTR_VRC_CTA_INIT_COUNT
	.align		4
        /*0034*/ 	.byte	0x02, 0x4a
	.zero		1
	.zero		1


	//----- nvinfo : EIATTR_EXIT_INSTR_OFFSETS
	.align		4
        /*0038*/ 	.byte	0x04, 0x1c
        /*003a*/ 	.short	(.L_13 - .L_12)


	//   ....[0]....
.L_12:
        /*003c*/ 	.word	0x00000070


	//----- nvinfo : EIATTR_CBANK_PARAM_SIZE
	.align		4
.L_13:
        /*0040*/ 	.byte	0x03, 0x19
        /*0042*/ 	.short	0x0010


	//----- nvinfo : EIATTR_PARAM_CBANK
	.align		4
        /*0044*/ 	.byte	0x04, 0x0a
        /*0046*/ 	.short	(.L_15 - .L_14)
	.align		4
.L_14:
        /*0048*/ 	.word	index@(.nv.constant0.abs)
        /*004c*/ 	.short	0x0380
        /*004e*/ 	.short	0x0010


	//----- nvinfo : EIATTR_SW_WAR
	.align		4
.L_15:
        /*0050*/ 	.byte	0x04, 0x36
        /*0052*/ 	.short	(.L_17 - .L_16)
.L_16:
        /*0054*/ 	.word	0x00000008
.L_17:


//--------------------- .nv.callgraph             --------------------------
	.section	.nv.callgraph,"",@"SHT_CUDA_CALLGRAPH"
	.align	4
	.sectionentsize	8
	.align		4
        /*0000*/ 	.word	0x00000000
	.align		4
        /*0004*/ 	.word	0xffffffff
	.align		4
        /*0008*/ 	.word	0x00000000
	.align		4
        /*000c*/ 	.word	0xfffffffe
	.align		4
        /*0010*/ 	.word	0x00000000
	.align		4
        /*0014*/ 	.word	0xfffffffd
	.align		4
        /*0018*/ 	.word	0x00000000
	.align		4
        /*001c*/ 	.word	0xfffffffc


//--------------------- .text.abs                 --------------------------
	.section	.text.abs,"ax",@progbits
	.align	128
        .global         abs
        .type           abs,@function
        .size           abs,(.L_x_1 - abs)
        .other          abs,@"STO_CUDA_ENTRY STV_DEFAULT"
abs:
.text.abs:
[----:B------:R-:W-:Y:S08]  /*0000*/  LDC R1, c[0x0][0x37c] ;  /* 0x0000df00ff017b82 */ /* 0x000ff00000000800 */
[----:B------:R-:W0:Y:S01]  /*0010*/  LDC.64 R2, c[0x0][0x380] ;  /* 0x0000e000ff027b82 */ /* 0x000e220000000a00 */
[----:B------:R-:W0:Y:S02]  /*0020*/  LDCU.64 UR4, c[0x0][0x358] ;  /* 0x00006b00ff0477ac */ /* 0x000e240008000a00 */
[----:B0-----:R-:W2:Y:S05]  /*0030*/  LD.E R2, desc[UR4][R2.64] ;  /* 0x0000000402027980 */ /* 0x001eaa000c101900 */
[----:B------:R-:W0:Y:S01]  /*0040*/  LDC.64 R4, c[0x0][0x388] ;  /* 0x0000e200ff047b82 */ /* 0x000e220000000a00 */
[----:B--2---:R-:W-:-:S05]  /*0050*/  IABS R7, R2 ;  /* 0x0000000200077213 */ /* 0x004fca0000000000 */
[----:B0-----:R-:W-:Y:S01]  /*0060*/  ST.E desc[UR4][R4.64], R7 ;  /* 0x0000000704007985 */ /* 0x001fe2000c101904 */
[----:B------:R-:W-:Y:S05]  /*0070*/  EXIT ;  /* 0x000000000000794d */ /* 0x000fea0003800000 */
.L_x_0:
[----:B------:R-:W-:-:S00]  /*0080*/  BRA `(.L_x_0) ;  /* 0xfffffffc00fc7947 */ /* 0x000fc0000383ffff */
[----:B------:R-:W-:-:S00]  /*0090*/  NOP ;  /* 0x0000000000007918 */ /* 0x000fc00000000000 */
        /* <DEDUP_REMOVED lines=14> */
.L_x_1:


//--------------------- .nv.shared.reserved.0     --------------------------
	.section	.nv.shared.reserved.0,"aw",@nobits
	.weak		__nv_reservedSMEM_offset_0_alias
	.size		__nv_reservedSMEM_offset_0_alias, 0, 64
	.other		__nv_reservedSMEM_offset_0_alias,@"STO_CUDA_RESERVED_SHARED STV_DEFAULT"
__nv_reservedSMEM_offset_0_alias:
	.zero		0
	.zero		64


//--------------------- .nv.constant0.abs         --------------------------
	.section	.nv.constant0.abs,"a",@progbits
	.sectionflags	@""
	.align	4
.nv.constant0.abs:
	.zero		912


//--------------------- SYMBOLS --------------------------

	.type		.nv.reservedSmem.offset0,@object
	.size		.nv.reservedSmem.offset0,0x4
